//
// Generated by NVIDIA NVVM Compiler
//
// Compiler Build ID: CL-36424714
// Cuda compilation tools, release 13.0, V13.0.88
// Based on NVVM 20.0.0
//

.version 9.0
.target sm_100
.address_size 64

	// .globl	_Z9addKernelPA32_iPA32_KiS3_

.visible .entry _Z9addKernelPA32_iPA32_KiS3_(
	.param .u64 .ptr .align 1 _Z9addKernelPA32_iPA32_KiS3__param_0,
	.param .u64 .ptr .align 1 _Z9addKernelPA32_iPA32_KiS3__param_1,
	.param .u64 .ptr .align 1 _Z9addKernelPA32_iPA32_KiS3__param_2
)
{
	.reg .b32 	%r<6>;
	.reg .b64 	%rd<15>;

	ld.param.u64 	%rd1, [_Z9addKernelPA32_iPA32_KiS3__param_0];
	ld.param.u64 	%rd2, [_Z9addKernelPA32_iPA32_KiS3__param_1];
	ld.param.u64 	%rd3, [_Z9addKernelPA32_iPA32_KiS3__param_2];
	cvta.to.global.u64 	%rd4, %rd1;
	cvta.to.global.u64 	%rd5, %rd3;
	cvta.to.global.u64 	%rd6, %rd2;
	mov.u32 	%r1, %tid.x;
	mov.u32 	%r2, %tid.y;
	mul.wide.u32 	%rd7, %r1, 128;
	add.s64 	%rd8, %rd6, %rd7;
	mul.wide.u32 	%rd9, %r2, 4;
	add.s64 	%rd10, %rd8, %rd9;
	ld.global.u32 	%r3, [%rd10];
	add.s64 	%rd11, %rd5, %rd7;
	add.s64 	%rd12, %rd11, %rd9;
	ld.global.u32 	%r4, [%rd12];
	add.s32 	%r5, %r4, %r3;
	add.s64 	%rd13, %rd4, %rd7;
	add.s64 	%rd14, %rd13, %rd9;
	st.global.u32 	[%rd14], %r5;
	ret;

}


// ===== COMPILED SASS (sm_100) =====

	.target	sm_100

	.elftype	@"ET_EXEC"


//--------------------- .note.nv.tkinfo           --------------------------
	.section	.note.nv.tkinfo,"",@"SHT_NOTE"
	.sectionflags	@"SHF_NOTE_NV_TKINFO"
	.tkinfo
        /*0018*/ 	.word	0x00000002
        /*0030*/ 	.string	""
        /*0030*/ 	.string	"ptxas"
        /*0030*/ 	.string	"Cuda compilation tools, release 13.0, V13.0.88"
        /*0030*/ 	.string	"Build cuda_13.0.r13.0/compiler.36424714_0"
        /*0030*/ 	.string	"-arch sm_100 -m 64 "



//--------------------- .note.nv.cuinfo           --------------------------
	.section	.note.nv.cuinfo,"",@"SHT_NOTE"
	.sectionflags	@"SHF_NOTE_NV_CUINFO"
        /*0018*/ 	.short	0x0002
        /*001a*/ 	.short	0x0064
        /*001c*/ 	.short	0x0082
	.zero		2


//--------------------- .nv.info                  --------------------------
	.section	.nv.info,"",@"SHT_CUDA_INFO"
	.align	4


	//----- nvinfo : EIATTR_REGCOUNT
	.align		4
        /*0000*/ 	.byte	0x04, 0x2f
        /*0002*/ 	.short	(.L_1 - .L_0)
	.align		4
.L_0:
        /*0004*/ 	.word	index@(_Z9addKernelPA32_iPA32_KiS3_)
        /*0008*/ 	.word	0x0000000e


	//----- nvinfo : EIATTR_FRAME_SIZE
	.align		4
.L_1:
        /*000c*/ 	.byte	0x04, 0x11
        /*000e*/ 	.short	(.L_3 - .L_2)
	.align		4
.L_2:
        /*0010*/ 	.word	index@(_Z9addKernelPA32_iPA32_KiS3_)
        /*0014*/ 	.word	0x00000000


	//----- nvinfo : EIATTR_MIN_STACK_SIZE
	.align		4
.L_3:
        /*0018*/ 	.byte	0x04, 0x12
        /*001a*/ 	.short	(.L_5 - .L_4)
	.align		4
.L_4:
        /*001c*/ 	.word	index@(_Z9addKernelPA32_iPA32_KiS3_)
        /*0020*/ 	.word	0x00000000
.L_5:


//--------------------- .nv.compat                --------------------------
	.section	.nv.compat,"",@"SHT_CUDA_COMPAT_INFO"
	.align	4
        /*0000*/ 	.byte	0x02, 0x09, 0x00, 0x00, 0x02, 0x02, 0x01, 0x00, 0x02, 0x05, 0x05, 0x00, 0x03, 0x07, 0x01, 0x01
        /*0010*/ 	.byte	0x02, 0x03, 0x00, 0x00, 0x02, 0x06, 0x01, 0x00, 0x04, 0x0b, 0x08, 0x00, 0x09, 0x00, 0x00, 0x00
        /*0020*/ 	.byte	0x00, 0x00, 0x00, 0x00


//--------------------- .nv.info._Z9addKernelPA32_iPA32_KiS3_ --------------------------
	.section	.nv.info._Z9addKernelPA32_iPA32_KiS3_,"",@"SHT_CUDA_INFO"
	.sectionflags	@""
	.align	4


	//----- nvinfo : EIATTR_CUDA_API_VERSION
	.align		4
        /*0000*/ 	.byte	0x04, 0x37
        /*0002*/ 	.short	(.L_7 - .L_6)
.L_6:
        /*0004*/ 	.word	0x00000082


	//----- nvinfo : EIATTR_KPARAM_INFO
	.align		4
.L_7:
        /*0008*/ 	.byte	0x04, 0x17
        /*000a*/ 	.short	(.L_9 - .L_8)
.L_8:
        /*000c*/ 	.word	0x00000000
        /*0010*/ 	.short	0x0002
        /*0012*/ 	.short	0x0010
        /*0014*/ 	.byte	0x00, 0xf5, 0x21, 0x00


	//----- nvinfo : EIATTR_KPARAM_INFO
	.align		4
.L_9:
        /*0018*/ 	.byte	0x04, 0x17
        /*001a*/ 	.short	(.L_11 - .L_10)
.L_10:
        /*001c*/ 	.word	0x00000000
        /*0020*/ 	.short	0x0001
        /*0022*/ 	.short	0x0008
        /*0024*/ 	.byte	0x00, 0xf5, 0x21, 0x00


	//----- nvinfo : EIATTR_KPARAM_INFO
	.align		4
.L_11:
        /*0028*/ 	.byte	0x04, 0x17
        /*002a*/ 	.short	(.L_13 - .L_12)
.L_12:
        /*002c*/ 	.word	0x00000000
        /*0030*/ 	.short	0x0000
        /*0032*/ 	.short	0x0000
        /*0034*/ 	.byte	0x00, 0xf5, 0x21, 0x00


	//----- nvinfo : EIATTR_SPARSE_MMA_MASK
	.align		4
.L_13:
        /*0038*/ 	.byte	0x03, 0x50
        /*003a*/ 	.short	0x0000


	//----- nvinfo : EIATTR_MAXREG_COUNT
	.align		4
        /*003c*/ 	.byte	0x03, 0x1b
        /*003e*/ 	.short	0x00ff


	//----- nvinfo : EIATTR_MERCURY_ISA_VERSION
	.align		4
        /*0040*/ 	.byte	0x03, 0x5f
        /*0042*/ 	.short	0x0101


	//----- nvinfo : EIATTR_VRC_CTA_INIT_COUNT
	.align		4
        /*0044*/ 	.byte	0x02, 0x4a
	.zero		1
	.zero		1


	//----- nvinfo : EIATTR_EXIT_INSTR_OFFSETS
	.align		4
        /*0048*/ 	.byte	0x04, 0x1c
        /*004a*/ 	.short	(.L_15 - .L_14)


	//   ....[0]....
.L_14:
        /*004c*/ 	.word	0x00000110


	//----- nvinfo : EIATTR_CBANK_PARAM_SIZE
	.align		4
.L_15:
        /*0050*/ 	.byte	0x03, 0x19
        /*0052*/ 	.short	0x0018


	//----- nvinfo : EIATTR_PARAM_CBANK
	.align		4
        /*0054*/ 	.byte	0x04, 0x0a
        /*0056*/ 	.short	(.L_17 - .L_16)
	.align		4
.L_16:
        /*0058*/ 	.word	index@(.nv.constant0._Z9addKernelPA32_iPA32_KiS3_)
        /*005c*/ 	.short	0x0380
        /*005e*/ 	.short	0x0018


	//----- nvinfo : EIATTR_SW_WAR
	.align		4
.L_17:
        /*0060*/ 	.byte	0x04, 0x36
        /*0062*/ 	.short	(.L_19 - .L_18)
.L_18:
        /*0064*/ 	.word	0x00000008
.L_19:


//--------------------- .nv.callgraph             --------------------------
	.section	.nv.callgraph,"",@"SHT_CUDA_CALLGRAPH"
	.align	4
	.sectionentsize	8
	.align		4
        /*0000*/ 	.word	0x00000000
	.align		4
        /*0004*/ 	.word	0xffffffff
	.align		4
        /*0008*/ 	.word	0x00000000
	.align		4
        /*000c*/ 	.word	0xfffffffe
	.align		4
        /*0010*/ 	.word	0x00000000
	.align		4
        /*0014*/ 	.word	0xfffffffd
	.align		4
        /*0018*/ 	.word	0x00000000
	.align		4
        /*001c*/ 	.word	0xfffffffc


//--------------------- .text._Z9addKernelPA32_iPA32_KiS3_ --------------------------
	.section	.text._Z9addKernelPA32_iPA32_KiS3_,"ax",@progbits
	.align	128
        .global         _Z9addKernelPA32_iPA32_KiS3_
        .type           _Z9addKernelPA32_iPA32_KiS3_,@function
        .size           _Z9addKernelPA32_iPA32_KiS3_,(.L_x_1 - _Z9addKernelPA32_iPA32_KiS3_)
        .other          _Z9addKernelPA32_iPA32_KiS3_,@"STO_CUDA_ENTRY STV_DEFAULT"
_Z9addKernelPA32_iPA32_KiS3_:
.text._Z9addKernelPA32_iPA32_KiS3_:
[----:B------:R-:W-:Y:S01]  /*0000*/  LDC R1, c[0x0][0x37c] ;  /* 0x0000df00ff017b82 */ /* 0x000fe20000000800 */
[----:B------:R-:W0:Y:S07]  /*0010*/  S2R R9, SR_TID.X ;  /* 0x0000000000097919 */ /* 0x000e2e0000002100 */
[----:B------:R-:W0:Y:S01]  /*0020*/  LDC.64 R2, c[0x0][0x388] ;  /* 0x0000e200ff027b82 */ /* 0x000e220000000a00 */
[----:B------:R-:W1:Y:S01]  /*0030*/  LDCU.64 UR4, c[0x0][0x358] ;  /* 0x00006b00ff0477ac */ /* 0x000e620008000a00 */
[----:B------:R-:W2:Y:S06]  /*0040*/  S2R R11, SR_TID.Y ;  /* 0x00000000000b7919 */ /* 0x000eac0000002200 */
[----:B------:R-:W3:Y:S08]  /*0050*/  LDC.64 R4, c[0x0][0x390] ;  /* 0x0000e400ff047b82 */ /* 0x000ef00000000a00 */
[----:B------:R-:W4:Y:S01]  /*0060*/  LDC.64 R6, c[0x0][0x380] ;  /* 0x0000e000ff067b82 */ /* 0x000f220000000a00 */
[----:B0-----:R-:W-:-:S04]  /*0070*/  IMAD.WIDE.U32 R2, R9, 0x80, R2 ;  /* 0x0000008009027825 */ /* 0x001fc800078e0002 */
[----:B---3--:R-:W-:-:S04]  /*0080*/  IMAD.WIDE.U32 R4, R9, 0x80, R4 ;  /* 0x0000008009047825 */ /* 0x008fc800078e0004 */
[----:B--2---:R-:W-:-:S04]  /*0090*/  IMAD.WIDE.U32 R2, R11, 0x4, R2 ;  /* 0x000000040b027825 */ /* 0x004fc800078e0002 */
[----:B------:R-:W-:Y:S02]  /*00a0*/  IMAD.WIDE.U32 R4, R11, 0x4, R4 ;  /* 0x000000040b047825 */ /* 0x000fe400078e0004 */
[----:B-1----:R-:W2:Y:S04]  /*00b0*/  LDG.E R2, desc[UR4][R2.64] ;  /* 0x0000000402027981 */ /* 0x002ea8000c1e1900 */
[----:B------:R-:W2:Y:S01]  /*00c0*/  LDG.E R5, desc[UR4][R4.64] ;  /* 0x0000000404057981 */ /* 0x000ea2000c1e1900 */
[----:B----4-:R-:W-:-:S04]  /*00d0*/  IMAD.WIDE.U32 R6, R9, 0x80, R6 ;  /* 0x0000008009067825 */ /* 0x010fc800078e0006 */
[----:B------:R-:W-:Y:S01]  /*00e0*/  IMAD.WIDE.U32 R6, R11, 0x4, R6 ;  /* 0x000000040b067825 */ /* 0x000fe200078e0006 */
[----:B--2---:R-:W-:-:S05]  /*00f0*/  IADD3 R9, PT, PT, R2, R5, RZ ;  /* 0x0000000502097210 */ /* 0x004fca0007ffe0ff */
[----:B------:R-:W-:Y:S01]  /*0100*/  STG.E desc[UR4][R6.64], R9 ;  /* 0x0000000906007986 */ /* 0x000fe2000c101904 */
[----:B------:R-:W-:Y:S05]  /*0110*/  EXIT ;  /* 0x000000000000794d */ /* 0x000fea0003800000 */
.L_x_0:
[----:B------:R-:W-:-:S00]  /*0120*/  BRA `(.L_x_0) ;  /* 0xfffffffc00fc7947 */ /* 0x000fc0000383ffff */
[----:B------:R-:W-:-:S00]  /*0130*/  NOP ;  /* 0x0000000000007918 */ /* 0x000fc00000000000 */
        /* <DEDUP_REMOVED lines=12> */
.L_x_1:


//--------------------- .nv.shared.reserved.0     --------------------------
	.section	.nv.shared.reserved.0,"aw",@nobits
	.weak		__nv_reservedSMEM_offset_0_alias
	.size		__nv_reservedSMEM_offset_0_alias, 0, 64
	.other		__nv_reservedSMEM_offset_0_alias,@"STO_CUDA_RESERVED_SHARED STV_DEFAULT"
__nv_reservedSMEM_offset_0_alias:
	.zero		0
	.zero		64


//--------------------- .nv.constant0._Z9addKernelPA32_iPA32_KiS3_ --------------------------
	.section	.nv.constant0._Z9addKernelPA32_iPA32_KiS3_,"a",@progbits
	.sectionflags	@""
	.align	4
.nv.constant0._Z9addKernelPA32_iPA32_KiS3_:
	.zero		920


//--------------------- SYMBOLS --------------------------

	.type		.nv.reservedSmem.offset0,@object
	.size		.nv.reservedSmem.offset0,0x4
